//
// Generated by NVIDIA NVVM Compiler
//
// Compiler Build ID: CL-36424714
// Cuda compilation tools, release 13.0, V13.0.88
// Based on NVVM 20.0.0
//

.version 9.0
.target sm_100
.address_size 64

	// .globl	_Z9collisionP4Nodeii

.visible .entry _Z9collisionP4Nodeii(
	.param .u64 .ptr .align 1 _Z9collisionP4Nodeii_param_0,
	.param .u32 _Z9collisionP4Nodeii_param_1,
	.param .u32 _Z9collisionP4Nodeii_param_2
)
{
	.reg .pred 	%p<9>;
	.reg .b32 	%r<27>;
	.reg .b64 	%rd<5>;

	ld.param.u64 	%rd2, [_Z9collisionP4Nodeii_param_0];
	ld.param.u32 	%r9, [_Z9collisionP4Nodeii_param_1];
	ld.param.u32 	%r10, [_Z9collisionP4Nodeii_param_2];
	mov.u32 	%r11, %tid.x;
	mov.u32 	%r12, %ctaid.x;
	mov.u32 	%r13, %ntid.x;
	mad.lo.s32 	%r1, %r12, %r13, %r11;
	mul.lo.s32 	%r14, %r10, %r9;
	setp.ge.s32 	%p1, %r1, %r14;
	@%p1 bra 	$L__BB0_9;
	cvta.to.global.u64 	%rd3, %rd2;
	mul.wide.s32 	%rd4, %r1, 16;
	add.s64 	%rd1, %rd3, %rd4;
	ld.global.u32 	%r2, [%rd1];
	setp.ne.s32 	%p2, %r2, 0;
	@%p2 bra 	$L__BB0_5;
	ld.global.u32 	%r18, [%rd1+8];
	setp.ne.s32 	%p6, %r18, 0;
	@%p6 bra 	$L__BB0_9;
	ld.global.u32 	%r26, [%rd1+4];
	setp.eq.s32 	%p7, %r26, 0;
	@%p7 bra 	$L__BB0_9;
	ld.global.u32 	%r24, [%rd1+12];
	setp.eq.s32 	%p8, %r24, 0;
	mov.b32 	%r25, 0;
	@%p8 bra 	$L__BB0_9;
	bra.uni 	$L__BB0_8;
$L__BB0_5:
	ld.global.u32 	%r25, [%rd1+8];
	setp.eq.s32 	%p3, %r25, 0;
	@%p3 bra 	$L__BB0_9;
	ld.global.u32 	%r15, [%rd1+4];
	setp.ne.s32 	%p4, %r15, 0;
	@%p4 bra 	$L__BB0_9;
	ld.global.u32 	%r17, [%rd1+12];
	setp.ne.s32 	%p5, %r17, 0;
	mov.b32 	%r24, 0;
	mov.u32 	%r26, %r24;
	@%p5 bra 	$L__BB0_9;
$L__BB0_8:
	sub.s32 	%r20, 1, %r2;
	st.global.u32 	[%rd1], %r20;
	sub.s32 	%r21, 1, %r26;
	st.global.u32 	[%rd1+4], %r21;
	sub.s32 	%r22, 1, %r25;
	st.global.u32 	[%rd1+8], %r22;
	sub.s32 	%r23, 1, %r24;
	st.global.u32 	[%rd1+12], %r23;
$L__BB0_9:
	ret;

}
	// .globl	_Z9streamingP4NodeS0_ii
.visible .entry _Z9streamingP4NodeS0_ii(
	.param .u64 .ptr .align 1 _Z9streamingP4NodeS0_ii_param_0,
	.param .u64 .ptr .align 1 _Z9streamingP4NodeS0_ii_param_1,
	.param .u32 _Z9streamingP4NodeS0_ii_param_2,
	.param .u32 _Z9streamingP4NodeS0_ii_param_3
)
{
	.reg .pred 	%p<2>;
	.reg .b32 	%r<29>;
	.reg .b64 	%rd<15>;

	ld.param.u64 	%rd1, [_Z9streamingP4NodeS0_ii_param_0];
	ld.param.u64 	%rd2, [_Z9streamingP4NodeS0_ii_param_1];
	ld.param.u32 	%r2, [_Z9streamingP4NodeS0_ii_param_2];
	ld.param.u32 	%r3, [_Z9streamingP4NodeS0_ii_param_3];
	mov.u32 	%r4, %tid.x;
	mov.u32 	%r5, %ctaid.x;
	mov.u32 	%r6, %ntid.x;
	mad.lo.s32 	%r1, %r5, %r6, %r4;
	mul.lo.s32 	%r7, %r3, %r2;
	setp.ge.s32 	%p1, %r1, %r7;
	@%p1 bra 	$L__BB1_2;
	cvta.to.global.u64 	%rd3, %rd1;
	cvta.to.global.u64 	%rd4, %rd2;
	div.s32 	%r8, %r1, %r3;
	mul.lo.s32 	%r9, %r8, %r3;
	sub.s32 	%r10, %r1, %r9;
	add.s32 	%r11, %r3, %r10;
	add.s32 	%r12, %r11, -1;
	rem.s32 	%r13, %r12, %r3;
	add.s32 	%r14, %r13, %r9;
	mul.wide.s32 	%rd5, %r14, 16;
	add.s64 	%rd6, %rd3, %rd5;
	ld.global.u32 	%r15, [%rd6];
	mul.wide.s32 	%rd7, %r1, 16;
	add.s64 	%rd8, %rd4, %rd7;
	st.global.u32 	[%rd8], %r15;
	add.s32 	%r16, %r10, 1;
	rem.s32 	%r17, %r16, %r3;
	add.s32 	%r18, %r17, %r9;
	mul.wide.s32 	%rd9, %r18, 16;
	add.s64 	%rd10, %rd3, %rd9;
	ld.global.u32 	%r19, [%rd10+8];
	st.global.u32 	[%rd8+8], %r19;
	add.s32 	%r20, %r8, 1;
	rem.s32 	%r21, %r20, %r2;
	mad.lo.s32 	%r22, %r21, %r3, %r10;
	mul.wide.s32 	%rd11, %r22, 16;
	add.s64 	%rd12, %rd3, %rd11;
	ld.global.u32 	%r23, [%rd12+12];
	st.global.u32 	[%rd8+12], %r23;
	add.s32 	%r24, %r2, %r8;
	add.s32 	%r25, %r24, -1;
	rem.s32 	%r26, %r25, %r2;
	mad.lo.s32 	%r27, %r26, %r3, %r10;
	mul.wide.s32 	%rd13, %r27, 16;
	add.s64 	%rd14, %rd3, %rd13;
	ld.global.u32 	%r28, [%rd14+4];
	st.global.u32 	[%rd8+4], %r28;
$L__BB1_2:
	ret;

}


// ===== COMPILED SASS (sm_100) =====

	.target	sm_100

	.elftype	@"ET_EXEC"


//--------------------- .note.nv.tkinfo           --------------------------
	.section	.note.nv.tkinfo,"",@"SHT_NOTE"
	.sectionflags	@"SHF_NOTE_NV_TKINFO"
	.tkinfo
        /*0018*/ 	.word	0x00000002
        /*0030*/ 	.string	""
        /*0030*/ 	.string	"ptxas"
        /*0030*/ 	.string	"Cuda compilation tools, release 13.0, V13.0.88"
        /*0030*/ 	.string	"Build cuda_13.0.r13.0/compiler.36424714_0"
        /*0030*/ 	.string	"-arch sm_100 -m 64 "



//--------------------- .note.nv.cuinfo           --------------------------
	.section	.note.nv.cuinfo,"",@"SHT_NOTE"
	.sectionflags	@"SHF_NOTE_NV_CUINFO"
        /*0018*/ 	.short	0x0002
        /*001a*/ 	.short	0x0064
        /*001c*/ 	.short	0x0082
	.zero		2


//--------------------- .nv.info                  --------------------------
	.section	.nv.info,"",@"SHT_CUDA_INFO"
	.align	4


	//----- nvinfo : EIATTR_REGCOUNT
	.align		4
        /*0000*/ 	.byte	0x04, 0x2f
        /*0002*/ 	.short	(.L_1 - .L_0)
	.align		4
.L_0:
        /*0004*/ 	.word	index@(_Z9collisionP4Nodeii)
        /*0008*/ 	.word	0x0000000e


	//----- nvinfo : EIATTR_FRAME_SIZE
	.align		4
.L_1:
        /*000c*/ 	.byte	0x04, 0x11
        /*000e*/ 	.short	(.L_3 - .L_2)
	.align		4
.L_2:
        /*0010*/ 	.word	index@(_Z9collisionP4Nodeii)
        /*0014*/ 	.word	0x00000000


	//----- nvinfo : EIATTR_REGCOUNT
	.align		4
.L_3:
        /*0018*/ 	.byte	0x04, 0x2f
        /*001a*/ 	.short	(.L_5 - .L_4)
	.align		4
.L_4:
        /*001c*/ 	.word	index@(_Z9streamingP4NodeS0_ii)
        /*0020*/ 	.word	0x00000015


	//----- nvinfo : EIATTR_FRAME_SIZE
	.align		4
.L_5:
        /*0024*/ 	.byte	0x04, 0x11
        /*0026*/ 	.short	(.L_7 - .L_6)
	.align		4
.L_6:
        /*0028*/ 	.word	index@(_Z9streamingP4NodeS0_ii)
        /*002c*/ 	.word	0x00000000


	//----- nvinfo : EIATTR_MIN_STACK_SIZE
	.align		4
.L_7:
        /*0030*/ 	.byte	0x04, 0x12
        /*0032*/ 	.short	(.L_9 - .L_8)
	.align		4
.L_8:
        /*0034*/ 	.word	index@(_Z9streamingP4NodeS0_ii)
        /*0038*/ 	.word	0x00000000


	//----- nvinfo : EIATTR_MIN_STACK_SIZE
	.align		4
.L_9:
        /*003c*/ 	.byte	0x04, 0x12
        /*003e*/ 	.short	(.L_11 - .L_10)
	.align		4
.L_10:
        /*0040*/ 	.word	index@(_Z9collisionP4Nodeii)
        /*0044*/ 	.word	0x00000000
.L_11:


//--------------------- .nv.compat                --------------------------
	.section	.nv.compat,"",@"SHT_CUDA_COMPAT_INFO"
	.align	4
        /*0000*/ 	.byte	0x02, 0x09, 0x00, 0x00, 0x02, 0x02, 0x01, 0x00, 0x02, 0x05, 0x05, 0x00, 0x03, 0x07, 0x01, 0x01
        /*0010*/ 	.byte	0x02, 0x03, 0x00, 0x00, 0x02, 0x06, 0x01, 0x00, 0x04, 0x0b, 0x08, 0x00, 0x09, 0x00, 0x00, 0x00
        /*0020*/ 	.byte	0x00, 0x00, 0x00, 0x00


//--------------------- .nv.info._Z9streamingP4NodeS0_ii --------------------------
	.section	.nv.info._Z9streamingP4NodeS0_ii,"",@"SHT_CUDA_INFO"
	.sectionflags	@""
	.align	4


	//----- nvinfo : EIATTR_CUDA_API_VERSION
	.align		4
        /*0000*/ 	.byte	0x04, 0x37
        /*0002*/ 	.short	(.L_13 - .L_12)
.L_12:
        /*0004*/ 	.word	0x00000082


	//----- nvinfo : EIATTR_KPARAM_INFO
	.align		4
.L_13:
        /*0008*/ 	.byte	0x04, 0x17
        /*000a*/ 	.short	(.L_15 - .L_14)
.L_14:
        /*000c*/ 	.word	0x00000000
        /*0010*/ 	.short	0x0003
        /*0012*/ 	.short	0x0014
        /*0014*/ 	.byte	0x00, 0xf0, 0x11, 0x00


	//----- nvinfo : EIATTR_KPARAM_INFO
	.align		4
.L_15:
        /*0018*/ 	.byte	0x04, 0x17
        /*001a*/ 	.short	(.L_17 - .L_16)
.L_16:
        /*001c*/ 	.word	0x00000000
        /*0020*/ 	.short	0x0002
        /*0022*/ 	.short	0x0010
        /*0024*/ 	.byte	0x00, 0xf0, 0x11, 0x00


	//----- nvinfo : EIATTR_KPARAM_INFO
	.align		4
.L_17:
        /*0028*/ 	.byte	0x04, 0x17
        /*002a*/ 	.short	(.L_19 - .L_18)
.L_18:
        /*002c*/ 	.word	0x00000000
        /*0030*/ 	.short	0x0001
        /*0032*/ 	.short	0x0008
        /*0034*/ 	.byte	0x00, 0xf5, 0x21, 0x00


	//----- nvinfo : EIATTR_KPARAM_INFO
	.align		4
.L_19:
        /*0038*/ 	.byte	0x04, 0x17
        /*003a*/ 	.short	(.L_21 - .L_20)
.L_20:
        /*003c*/ 	.word	0x00000000
        /*0040*/ 	.short	0x0000
        /*0042*/ 	.short	0x0000
        /*0044*/ 	.byte	0x00, 0xf5, 0x21, 0x00


	//----- nvinfo : EIATTR_SPARSE_MMA_MASK
	.align		4
.L_21:
        /*0048*/ 	.byte	0x03, 0x50
        /*004a*/ 	.short	0x0000


	//----- nvinfo : EIATTR_MAXREG_COUNT
	.align		4
        /*004c*/ 	.byte	0x03, 0x1b
        /*004e*/ 	.short	0x00ff


	//----- nvinfo : EIATTR_MERCURY_ISA_VERSION
	.align		4
        /*0050*/ 	.byte	0x03, 0x5f
        /*0052*/ 	.short	0x0101


	//----- nvinfo : EIATTR_VRC_CTA_INIT_COUNT
	.align		4
        /*0054*/ 	.byte	0x02, 0x4a
	.zero		1
	.zero		1


	//----- nvinfo : EIATTR_EXIT_INSTR_OFFSETS
	.align		4
        /*0058*/ 	.byte	0x04, 0x1c
        /*005a*/ 	.short	(.L_23 - .L_22)


	//   ....[0]....
.L_22:
        /*005c*/ 	.word	0x00000080


	//   ....[1]....
        /*0060*/ 	.word	0x00000740


	//----- nvinfo : EIATTR_CBANK_PARAM_SIZE
	.align		4
.L_23:
        /*0064*/ 	.byte	0x03, 0x19
        /*0066*/ 	.short	0x0018


	//----- nvinfo : EIATTR_PARAM_CBANK
	.align		4
        /*0068*/ 	.byte	0x04, 0x0a
        /*006a*/ 	.short	(.L_25 - .L_24)
	.align		4
.L_24:
        /*006c*/ 	.word	index@(.nv.constant0._Z9streamingP4NodeS0_ii)
        /*0070*/ 	.short	0x0380
        /*0072*/ 	.short	0x0018


	//----- nvinfo : EIATTR_SW_WAR
	.align		4
.L_25:
        /*0074*/ 	.byte	0x04, 0x36
        /*0076*/ 	.short	(.L_27 - .L_26)
.L_26:
        /*0078*/ 	.word	0x00000008
.L_27:


//--------------------- .nv.info._Z9collisionP4Nodeii --------------------------
	.section	.nv.info._Z9collisionP4Nodeii,"",@"SHT_CUDA_INFO"
	.sectionflags	@""
	.align	4


	//----- nvinfo : EIATTR_CUDA_API_VERSION
	.align		4
        /*0000*/ 	.byte	0x04, 0x37
        /*0002*/ 	.short	(.L_29 - .L_28)
.L_28:
        /*0004*/ 	.word	0x00000082


	//----- nvinfo : EIATTR_KPARAM_INFO
	.align		4
.L_29:
        /*0008*/ 	.byte	0x04, 0x17
        /*000a*/ 	.short	(.L_31 - .L_30)
.L_30:
        /*000c*/ 	.word	0x00000000
        /*0010*/ 	.short	0x0002
        /*0012*/ 	.short	0x000c
        /*0014*/ 	.byte	0x00, 0xf0, 0x11, 0x00


	//----- nvinfo : EIATTR_KPARAM_INFO
	.align		4
.L_31:
        /*0018*/ 	.byte	0x04, 0x17
        /*001a*/ 	.short	(.L_33 - .L_32)
.L_32:
        /*001c*/ 	.word	0x00000000
        /*0020*/ 	.short	0x0001
        /*0022*/ 	.short	0x0008
        /*0024*/ 	.byte	0x00, 0xf0, 0x11, 0x00


	//----- nvinfo : EIATTR_KPARAM_INFO
	.align		4
.L_33:
        /*0028*/ 	.byte	0x04, 0x17
        /*002a*/ 	.short	(.L_35 - .L_34)
.L_34:
        /*002c*/ 	.word	0x00000000
        /*0030*/ 	.short	0x0000
        /*0032*/ 	.short	0x0000
        /*0034*/ 	.byte	0x00, 0xf5, 0x21, 0x00


	//----- nvinfo : EIATTR_SPARSE_MMA_MASK
	.align		4
.L_35:
        /*0038*/ 	.byte	0x03, 0x50
        /*003a*/ 	.short	0x0000


	//----- nvinfo : EIATTR_MAXREG_COUNT
	.align		4
        /*003c*/ 	.byte	0x03, 0x1b
        /*003e*/ 	.short	0x00ff


	//----- nvinfo : EIATTR_MERCURY_ISA_VERSION
	.align		4
        /*0040*/ 	.byte	0x03, 0x5f
        /*0042*/ 	.short	0x0101


	//----- nvinfo : EIATTR_VRC_CTA_INIT_COUNT
	.align		4
        /*0044*/ 	.byte	0x02, 0x4a
	.zero		1
	.zero		1


	//----- nvinfo : EIATTR_EXIT_INSTR_OFFSETS
	.align		4
        /*0048*/ 	.byte	0x04, 0x1c
        /*004a*/ 	.short	(.L_37 - .L_36)


	//   ....[0]....
.L_36:
        /*004c*/ 	.word	0x00000080


	//   ....[1]....
        /*0050*/ 	.word	0x00000120


	//   ....[2]....
        /*0054*/ 	.word	0x00000150


	//   ....[3]....
        /*0058*/ 	.word	0x00000180


	//   ....[4]....
        /*005c*/ 	.word	0x000001d0


	//   ....[5]....
        /*0060*/ 	.word	0x00000200


	//   ....[6]....
        /*0064*/ 	.word	0x00000230


	//   ....[7]....
        /*0068*/ 	.word	0x000002e0


	//----- nvinfo : EIATTR_CRS_STACK_SIZE
	.align		4
.L_37:
        /*006c*/ 	.byte	0x04, 0x1e
        /*006e*/ 	.short	(.L_39 - .L_38)
.L_38:
        /*0070*/ 	.word	0x00000000


	//----- nvinfo : EIATTR_CBANK_PARAM_SIZE
	.align		4
.L_39:
        /*0074*/ 	.byte	0x03, 0x19
        /*0076*/ 	.short	0x0010


	//----- nvinfo : EIATTR_PARAM_CBANK
	.align		4
        /*0078*/ 	.byte	0x04, 0x0a
        /*007a*/ 	.short	(.L_41 - .L_40)
	.align		4
.L_40:
        /*007c*/ 	.word	index@(.nv.constant0._Z9collisionP4Nodeii)
        /*0080*/ 	.short	0x0380
        /*0082*/ 	.short	0x0010


	//----- nvinfo : EIATTR_SW_WAR
	.align		4
.L_41:
        /*0084*/ 	.byte	0x04, 0x36
        /*0086*/ 	.short	(.L_43 - .L_42)
.L_42:
        /*0088*/ 	.word	0x00000008
.L_43:


//--------------------- .nv.callgraph             --------------------------
	.section	.nv.callgraph,"",@"SHT_CUDA_CALLGRAPH"
	.align	4
	.sectionentsize	8
	.align		4
        /*0000*/ 	.word	0x00000000
	.align		4
        /*0004*/ 	.word	0xffffffff
	.align		4
        /*0008*/ 	.word	0x00000000
	.align		4
        /*000c*/ 	.word	0xfffffffe
	.align		4
        /*0010*/ 	.word	0x00000000
	.align		4
        /*0014*/ 	.word	0xfffffffd
	.align		4
        /*0018*/ 	.word	0x00000000
	.align		4
        /*001c*/ 	.word	0xfffffffc


//--------------------- .text._Z9streamingP4NodeS0_ii --------------------------
	.section	.text._Z9streamingP4NodeS0_ii,"ax",@progbits
	.align	128
        .global         _Z9streamingP4NodeS0_ii
        .type           _Z9streamingP4NodeS0_ii,@function
        .size           _Z9streamingP4NodeS0_ii,(.L_x_5 - _Z9streamingP4NodeS0_ii)
        .other          _Z9streamingP4NodeS0_ii,@"STO_CUDA_ENTRY STV_DEFAULT"
_Z9streamingP4NodeS0_ii:
.text._Z9streamingP4NodeS0_ii:
[----:B------:R-:W-:Y:S01]  /*0000*/  LDC R1, c[0x0][0x37c] ;  /* 0x0000df00ff017b82 */ /* 0x000fe20000000800 */
[----:B------:R-:W0:Y:S07]  /*0010*/  S2R R8, SR_TID.X ;  /* 0x0000000000087919 */ /* 0x000e2e0000002100 */
[----:B------:R-:W0:Y:S08]  /*0020*/  S2UR UR4, SR_CTAID.X ;  /* 0x00000000000479c3 */ /* 0x000e300000002500 */
[----:B------:R-:W0:Y:S08]  /*0030*/  LDC R3, c[0x0][0x360] ;  /* 0x0000d800ff037b82 */ /* 0x000e300000000800 */
[----:B------:R-:W1:Y:S01]  /*0040*/  LDC.64 R4, c[0x0][0x390] ;  /* 0x0000e400ff047b82 */ /* 0x000e620000000a00 */
[----:B0-----:R-:W-:-:S02]  /*0050*/  IMAD R8, R3, UR4, R8 ;  /* 0x0000000403087c24 */ /* 0x001fc4000f8e0208 */
[----:B-1----:R-:W-:-:S05]  /*0060*/  IMAD R3, R5, R4, RZ ;  /* 0x0000000405037224 */ /* 0x002fca00078e02ff */
[----:B------:R-:W-:-:S13]  /*0070*/  ISETP.GE.AND P0, PT, R8, R3, PT ;  /* 0x000000030800720c */ /* 0x000fda0003f06270 */
[----:B------:R-:W-:Y:S05]  /*0080*/  @P0 EXIT ;  /* 0x000000000000094d */ /* 0x000fea0003800000 */
[-C--:B------:R-:W-:Y:S01]  /*0090*/  IABS R7, R5.reuse ;  /* 0x0000000500077213 */ /* 0x080fe20000000000 */
[----:B------:R-:W-:Y:S01]  /*00a0*/  HFMA2 R10, -RZ, RZ, 0, 0 ;  /* 0x00000000ff0a7431 */ /* 0x000fe200000001ff */
[----:B------:R-:W-:Y:S01]  /*00b0*/  LOP3.LUT R9, RZ, R5, RZ, 0x33, !PT ;  /* 0x00000005ff097212 */ /* 0x000fe200078e33ff */
[----:B------:R-:W0:Y:S01]  /*00c0*/  LDCU.64 UR4, c[0x0][0x358] ;  /* 0x00006b00ff0477ac */ /* 0x000e220008000a00 */
[----:B------:R-:W1:Y:S08]  /*00d0*/  I2F.RP R0, R7 ;  /* 0x0000000700007306 */ /* 0x000e700000209400 */
[----:B-1----:R-:W1:Y:S02]  /*00e0*/  MUFU.RCP R0, R0 ;  /* 0x0000000000007308 */ /* 0x002e640000001000 */
[----:B-1----:R-:W-:-:S06]  /*00f0*/  VIADD R11, R0, 0xffffffe ;  /* 0x0ffffffe000b7836 */ /* 0x002fcc0000000000 */
[----:B------:R-:W1:Y:S02]  /*0100*/  F2I.FTZ.U32.TRUNC.NTZ R11, R11 ;  /* 0x0000000b000b7305 */ /* 0x000e64000021f000 */
[----:B-1----:R-:W-:-:S04]  /*0110*/  IMAD.MOV R2, RZ, RZ, -R11 ;  /* 0x000000ffff027224 */ /* 0x002fc800078e0a0b */
[----:B------:R-:W-:Y:S01]  /*0120*/  IMAD R3, R2, R7, RZ ;  /* 0x0000000702037224 */ /* 0x000fe200078e02ff */
[----:B------:R-:W-:-:S03]  /*0130*/  IABS R2, R8 ;  /* 0x0000000800027213 */ /* 0x000fc60000000000 */
[----:B------:R-:W-:-:S04]  /*0140*/  IMAD.HI.U32 R10, R11, R3, R10 ;  /* 0x000000030b0a7227 */ /* 0x000fc800078e000a */
[----:B------:R-:W-:-:S04]  /*0150*/  IMAD.MOV.U32 R3, RZ, RZ, R2 ;  /* 0x000000ffff037224 */ /* 0x000fc800078e0002 */
[----:B------:R-:W-:-:S04]  /*0160*/  IMAD.HI.U32 R2, R10, R3, RZ ;  /* 0x000000030a027227 */ /* 0x000fc800078e00ff */
[----:B------:R-:W-:-:S04]  /*0170*/  IMAD.MOV R0, RZ, RZ, -R2 ;  /* 0x000000ffff007224 */ /* 0x000fc800078e0a02 */
[----:B------:R-:W-:-:S05]  /*0180*/  IMAD R0, R7, R0, R3 ;  /* 0x0000000007007224 */ /* 0x000fca00078e0203 */
[----:B------:R-:W-:-:S13]  /*0190*/  ISETP.GT.U32.AND P2, PT, R7, R0, PT ;  /* 0x000000000700720c */ /* 0x000fda0003f44070 */
[----:B------:R-:W-:Y:S01]  /*01a0*/  @!P2 IADD3 R0, PT, PT, R0, -R7, RZ ;  /* 0x800000070000a210 */ /* 0x000fe20007ffe0ff */
[----:B------:R-:W-:-:S03]  /*01b0*/  @!P2 VIADD R2, R2, 0x1 ;  /* 0x000000010202a836 */ /* 0x000fc60000000000 */
[----:B------:R-:W-:Y:S02]  /*01c0*/  ISETP.GE.U32.AND P1, PT, R0, R7, PT ;  /* 0x000000070000720c */ /* 0x000fe40003f26070 */
[----:B------:R-:W-:-:S04]  /*01d0*/  LOP3.LUT R0, R8, R5, RZ, 0x3c, !PT ;  /* 0x0000000508007212 */ /* 0x000fc800078e3cff */
[----:B------:R-:W-:-:S07]  /*01e0*/  ISETP.GE.AND P0, PT, R0, RZ, PT ;  /* 0x000000ff0000720c */ /* 0x000fce0003f06270 */
[----:B------:R-:W-:Y:S01]  /*01f0*/  @P1 VIADD R2, R2, 0x1 ;  /* 0x0000000102021836 */ /* 0x000fe20000000000 */
[----:B------:R-:W-:-:S05]  /*0200*/  ISETP.NE.AND P1, PT, R5, RZ, PT ;  /* 0x000000ff0500720c */ /* 0x000fca0003f25270 */
[----:B------:R-:W-:-:S04]  /*0210*/  @!P0 IADD3 R2, PT, PT, -R2, RZ, RZ ;  /* 0x000000ff02028210 */ /* 0x000fc80007ffe1ff */
[----:B------:R-:W-:-:S05]  /*0220*/  SEL R6, R9, R2, !P1 ;  /* 0x0000000209067207 */ /* 0x000fca0004800000 */
[----:B------:R-:W-:-:S04]  /*0230*/  IMAD.MOV R0, RZ, RZ, -R6 ;  /* 0x000000ffff007224 */ /* 0x000fc800078e0a06 */
[----:B------:R-:W-:-:S05]  /*0240*/  IMAD R0, R5, R0, R8 ;  /* 0x0000000005007224 */ /* 0x000fca00078e0208 */
[----:B------:R-:W-:-:S04]  /*0250*/  IADD3 R3, PT, PT, R0, -0x1, R5 ;  /* 0xffffffff00037810 */ /* 0x000fc80007ffe005 */
[----:B------:R-:W-:Y:S02]  /*0260*/  IABS R12, R3 ;  /* 0x00000003000c7213 */ /* 0x000fe40000000000 */
[----:B------:R-:W-:-:S03]  /*0270*/  ISETP.GE.AND P2, PT, R3, RZ, PT ;  /* 0x000000ff0300720c */ /* 0x000fc60003f46270 */
[----:B------:R-:W-:-:S04]  /*0280*/  IMAD.HI.U32 R2, R10, R12, RZ ;  /* 0x0000000c0a027227 */ /* 0x000fc800078e00ff */
[----:B------:R-:W-:-:S04]  /*0290*/  IMAD.MOV R2, RZ, RZ, -R2 ;  /* 0x000000ffff027224 */ /* 0x000fc800078e0a02 */
[C---:B------:R-:W-:Y:S02]  /*02a0*/  IMAD R12, R7.reuse, R2, R12 ;  /* 0x00000002070c7224 */ /* 0x040fe400078e020c */
[----:B------:R-:W1:Y:S03]  /*02b0*/  LDC.64 R2, c[0x0][0x380] ;  /* 0x0000e000ff027b82 */ /* 0x000e660000000a00 */
[----:B------:R-:W-:-:S13]  /*02c0*/  ISETP.GT.U32.AND P0, PT, R7, R12, PT ;  /* 0x0000000c0700720c */ /* 0x000fda0003f04070 */
[----:B------:R-:W-:-:S04]  /*02d0*/  @!P0 IADD3 R12, PT, PT, R12, -R7, RZ ;  /* 0x800000070c0c8210 */ /* 0x000fc80007ffe0ff */
[----:B------:R-:W-:-:S13]  /*02e0*/  ISETP.GT.U32.AND P0, PT, R7, R12, PT ;  /* 0x0000000c0700720c */ /* 0x000fda0003f04070 */
[----:B------:R-:W-:-:S04]  /*02f0*/  @!P0 IMAD.IADD R12, R12, 0x1, -R7 ;  /* 0x000000010c0c8824 */ /* 0x000fc800078e0a07 */
[----:B------:R-:W-:-:S05]  /*0300*/  @!P2 IMAD.MOV R12, RZ, RZ, -R12 ;  /* 0x000000ffff0ca224 */ /* 0x000fca00078e0a0c */
[----:B------:R-:W-:-:S05]  /*0310*/  SEL R12, R9, R12, !P1 ;  /* 0x0000000c090c7207 */ /* 0x000fca0004800000 */
[----:B------:R-:W-:-:S04]  /*0320*/  IMAD R13, R6, R5, R12 ;  /* 0x00000005060d7224 */ /* 0x000fc800078e020c */
[----:B-1----:R-:W-:-:S05]  /*0330*/  IMAD.WIDE R12, R13, 0x10, R2 ;  /* 0x000000100d0c7825 */ /* 0x002fca00078e0202 */
[----:B0-----:R-:W2:Y:S01]  /*0340*/  LDG.E R15, desc[UR4][R12.64] ;  /* 0x000000040c0f7981 */ /* 0x001ea2000c1e1900 */
[----:B------:R-:W-:-:S04]  /*0350*/  IADD3 R11, PT, PT, R0, 0x1, RZ ;  /* 0x00000001000b7810 */ /* 0x000fc80007ffe0ff */
[----:B------:R-:W-:Y:S02]  /*0360*/  IABS R14, R11 ;  /* 0x0000000b000e7213 */ /* 0x000fe40000000000 */
[----:B------:R-:W-:-:S03]  /*0370*/  ISETP.GE.AND P2, PT, R11, RZ, PT ;  /* 0x000000ff0b00720c */ /* 0x000fc60003f46270 */
[----:B------:R-:W-:-:S04]  /*0380*/  IMAD.HI.U32 R10, R10, R14, RZ ;  /* 0x0000000e0a0a7227 */ /* 0x000fc800078e00ff */
[----:B------:R-:W-:-:S04]  /*0390*/  IMAD.MOV R10, RZ, RZ, -R10 ;  /* 0x000000ffff0a7224 */ /* 0x000fc800078e0a0a */
[C---:B------:R-:W-:Y:S02]  /*03a0*/  IMAD R14, R7.reuse, R10, R14 ;  /* 0x0000000a070e7224 */ /* 0x040fe400078e020e */
[----:B------:R-:W0:Y:S03]  /*03b0*/  LDC.64 R10, c[0x0][0x388] ;  /* 0x0000e200ff0a7b82 */ /* 0x000e260000000a00 */
[----:B------:R-:W-:-:S13]  /*03c0*/  ISETP.GT.U32.AND P0, PT, R7, R14, PT ;  /* 0x0000000e0700720c */ /* 0x000fda0003f04070 */
[----:B------:R-:W-:-:S05]  /*03d0*/  @!P0 IMAD.IADD R14, R14, 0x1, -R7 ;  /* 0x000000010e0e8824 */ /* 0x000fca00078e0a07 */
[----:B------:R-:W-:-:S13]  /*03e0*/  ISETP.GT.U32.AND P0, PT, R7, R14, PT ;  /* 0x0000000e0700720c */ /* 0x000fda0003f04070 */
[----:B------:R-:W-:-:S05]  /*03f0*/  @!P0 IADD3 R14, PT, PT, R14, -R7, RZ ;  /* 0x800000070e0e8210 */ /* 0x000fca0007ffe0ff */
[----:B------:R-:W-:-:S05]  /*0400*/  @!P2 IMAD.MOV R14, RZ, RZ, -R14 ;  /* 0x000000ffff0ea224 */ /* 0x000fca00078e0a0e */
[----:B------:R-:W-:-:S05]  /*0410*/  SEL R9, R9, R14, !P1 ;  /* 0x0000000e09097207 */ /* 0x000fca0004800000 */
[----:B------:R-:W-:Y:S02]  /*0420*/  IMAD R7, R6, R5, R9 ;  /* 0x0000000506077224 */ /* 0x000fe400078e0209 */
[----:B0-----:R-:W-:-:S04]  /*0430*/  IMAD.WIDE R8, R8, 0x10, R10 ;  /* 0x0000001008087825 */ /* 0x001fc800078e020a */
[----:B------:R-:W-:Y:S01]  /*0440*/  IMAD.WIDE R10, R7, 0x10, R2 ;  /* 0x00000010070a7825 */ /* 0x000fe200078e0202 */
[----:B------:R-:W-:-:S04]  /*0450*/  IABS R7, R4 ;  /* 0x0000000400077213 */ /* 0x000fc80000000000 */
[----:B------:R-:W0:Y:S08]  /*0460*/  I2F.RP R16, R7 ;  /* 0x0000000700107306 */ /* 0x000e300000209400 */
[----:B0-----:R-:W0:Y:S01]  /*0470*/  MUFU.RCP R16, R16 ;  /* 0x0000001000107308 */ /* 0x001e220000001000 */
[----:B--2---:R1:W-:Y:S04]  /*0480*/  STG.E desc[UR4][R8.64], R15 ;  /* 0x0000000f08007986 */ /* 0x0043e8000c101904 */
[----:B------:R2:W3:Y:S01]  /*0490*/  LDG.E R11, desc[UR4][R10.64+0x8] ;  /* 0x000008040a0b7981 */ /* 0x0004e2000c1e1900 */
[----:B0-----:R-:W-:-:S02]  /*04a0*/  IADD3 R12, PT, PT, R16, 0xffffffe, RZ ;  /* 0x0ffffffe100c7810 */ /* 0x001fc40007ffe0ff */
[----:B------:R-:W-:Y:S02]  /*04b0*/  IADD3 R14, PT, PT, R6, 0x1, RZ ;  /* 0x00000001060e7810 */ /* 0x000fe40007ffe0ff */
[----:B------:R0:W4:Y:S02]  /*04c0*/  F2I.FTZ.U32.TRUNC.NTZ R13, R12 ;  /* 0x0000000c000d7305 */ /* 0x000124000021f000 */
[----:B------:R-:W-:Y:S02]  /*04d0*/  IABS R17, R14 ;  /* 0x0000000e00117213 */ /* 0x000fe40000000000 */
[----:B------:R-:W-:Y:S01]  /*04e0*/  ISETP.GE.AND P1, PT, R14, RZ, PT ;  /* 0x000000ff0e00720c */ /* 0x000fe20003f26270 */
[----:B0-----:R-:W-:Y:S02]  /*04f0*/  IMAD.MOV.U32 R12, RZ, RZ, RZ ;  /* 0x000000ffff0c7224 */ /* 0x001fe400078e00ff */
[----:B----4-:R-:W-:-:S04]  /*0500*/  IMAD.MOV R18, RZ, RZ, -R13 ;  /* 0x000000ffff127224 */ /* 0x010fc800078e0a0d */
[----:B-1----:R-:W-:-:S04]  /*0510*/  IMAD R15, R18, R7, RZ ;  /* 0x00000007120f7224 */ /* 0x002fc800078e02ff */
[----:B--2---:R-:W-:Y:S01]  /*0520*/  IMAD.HI.U32 R10, R13, R15, R12 ;  /* 0x0000000f0d0a7227 */ /* 0x004fe200078e000c */
[----:B------:R-:W-:-:S05]  /*0530*/  MOV R15, R17 ;  /* 0x00000011000f7202 */ /* 0x000fca0000000f00 */
[----:B------:R-:W-:-:S04]  /*0540*/  IMAD.HI.U32 R13, R10, R15, RZ ;  /* 0x0000000f0a0d7227 */ /* 0x000fc800078e00ff */
[----:B------:R-:W-:-:S04]  /*0550*/  IMAD.MOV R16, RZ, RZ, -R13 ;  /* 0x000000ffff107224 */ /* 0x000fc800078e0a0d */
[----:B------:R-:W-:Y:S01]  /*0560*/  IMAD R12, R7, R16, R15 ;  /* 0x00000010070c7224 */ /* 0x000fe200078e020f */
[----:B------:R-:W-:-:S04]  /*0570*/  LOP3.LUT R15, RZ, R4, RZ, 0x33, !PT ;  /* 0x00000004ff0f7212 */ /* 0x000fc800078e33ff */
[----:B------:R-:W-:-:S13]  /*0580*/  ISETP.GT.U32.AND P0, PT, R7, R12, PT ;  /* 0x0000000c0700720c */ /* 0x000fda0003f04070 */
[----:B------:R-:W-:-:S04]  /*0590*/  @!P0 IADD3 R12, PT, PT, R12, -R7, RZ ;  /* 0x800000070c0c8210 */ /* 0x000fc80007ffe0ff */
[----:B------:R-:W-:-:S13]  /*05a0*/  ISETP.GT.U32.AND P0, PT, R7, R12, PT ;  /* 0x0000000c0700720c */ /* 0x000fda0003f04070 */
[----:B------:R-:W-:Y:S01]  /*05b0*/  @!P0 IMAD.IADD R12, R12, 0x1, -R7 ;  /* 0x000000010c0c8824 */ /* 0x000fe200078e0a07 */
[----:B------:R-:W-:-:S04]  /*05c0*/  ISETP.NE.AND P0, PT, R4, RZ, PT ;  /* 0x000000ff0400720c */ /* 0x000fc80003f05270 */
[----:B------:R-:W-:-:S04]  /*05d0*/  @!P1 IADD3 R12, PT, PT, -R12, RZ, RZ ;  /* 0x000000ff0c0c9210 */ /* 0x000fc80007ffe1ff */
[----:B------:R-:W-:-:S05]  /*05e0*/  SEL R12, R15, R12, !P0 ;  /* 0x0000000c0f0c7207 */ /* 0x000fca0004000000 */
[----:B------:R-:W-:-:S04]  /*05f0*/  IMAD R13, R12, R5, R0 ;  /* 0x000000050c0d7224 */ /* 0x000fc800078e0200 */
[----:B------:R-:W-:Y:S01]  /*0600*/  IMAD.WIDE R12, R13, 0x10, R2 ;  /* 0x000000100d0c7825 */ /* 0x000fe200078e0202 */
[----:B---3--:R-:W-:Y:S05]  /*0610*/  STG.E desc[UR4][R8.64+0x8], R11 ;  /* 0x0000080b08007986 */ /* 0x008fea000c101904 */
[----:B------:R-:W2:Y:S01]  /*0620*/  LDG.E R13, desc[UR4][R12.64+0xc] ;  /* 0x00000c040c0d7981 */ /* 0x000ea2000c1e1900 */
[----:B------:R-:W-:-:S04]  /*0630*/  IADD3 R4, PT, PT, R6, -0x1, R4 ;  /* 0xffffffff06047810 */ /* 0x000fc80007ffe004 */
[----:B------:R-:W-:Y:S02]  /*0640*/  IABS R6, R4 ;  /* 0x0000000400067213 */ /* 0x000fe40000000000 */
[----:B------:R-:W-:-:S03]  /*0650*/  ISETP.GE.AND P2, PT, R4, RZ, PT ;  /* 0x000000ff0400720c */ /* 0x000fc60003f46270 */
[----:B------:R-:W-:-:S04]  /*0660*/  IMAD.HI.U32 R10, R10, R6, RZ ;  /* 0x000000060a0a7227 */ /* 0x000fc800078e00ff */
[----:B------:R-:W-:-:S04]  /*0670*/  IMAD.MOV R10, RZ, RZ, -R10 ;  /* 0x000000ffff0a7224 */ /* 0x000fc800078e0a0a */
[----:B------:R-:W-:-:S05]  /*0680*/  IMAD R6, R7, R10, R6 ;  /* 0x0000000a07067224 */ /* 0x000fca00078e0206 */
[----:B------:R-:W-:-:S13]  /*0690*/  ISETP.GT.U32.AND P1, PT, R7, R6, PT ;  /* 0x000000060700720c */ /* 0x000fda0003f24070 */
[----:B------:R-:W-:-:S04]  /*06a0*/  @!P1 IADD3 R6, PT, PT, R6, -R7, RZ ;  /* 0x8000000706069210 */ /* 0x000fc80007ffe0ff */
[----:B------:R-:W-:-:S13]  /*06b0*/  ISETP.GT.U32.AND P1, PT, R7, R6, PT ;  /* 0x000000060700720c */ /* 0x000fda0003f24070 */
[----:B------:R-:W-:-:S05]  /*06c0*/  @!P1 IMAD.IADD R6, R6, 0x1, -R7 ;  /* 0x0000000106069824 */ /* 0x000fca00078e0a07 */
[----:B------:R-:W-:-:S04]  /*06d0*/  @!P2 IADD3 R6, PT, PT, -R6, RZ, RZ ;  /* 0x000000ff0606a210 */ /* 0x000fc80007ffe1ff */
[----:B------:R-:W-:-:S05]  /*06e0*/  SEL R6, R15, R6, !P0 ;  /* 0x000000060f067207 */ /* 0x000fca0004000000 */
[----:B------:R-:W-:-:S04]  /*06f0*/  IMAD R5, R6, R5, R0 ;  /* 0x0000000506057224 */ /* 0x000fc800078e0200 */
[----:B------:R-:W-:Y:S01]  /*0700*/  IMAD.WIDE R2, R5, 0x10, R2 ;  /* 0x0000001005027825 */ /* 0x000fe200078e0202 */
[----:B--2---:R-:W-:Y:S05]  /*0710*/  STG.E desc[UR4][R8.64+0xc], R13 ;  /* 0x00000c0d08007986 */ /* 0x004fea000c101904 */
[----:B------:R-:W2:Y:S04]  /*0720*/  LDG.E R3, desc[UR4][R2.64+0x4] ;  /* 0x0000040402037981 */ /* 0x000ea8000c1e1900 */
[----:B--2---:R-:W-:Y:S01]  /*0730*/  STG.E desc[UR4][R8.64+0x4], R3 ;  /* 0x0000040308007986 */ /* 0x004fe2000c101904 */
[----:B------:R-:W-:Y:S05]  /*0740*/  EXIT ;  /* 0x000000000000794d */ /* 0x000fea0003800000 */
.L_x_0:
[----:B------:R-:W-:-:S00]  /*0750*/  BRA `(.L_x_0) ;  /* 0xfffffffc00fc7947 */ /* 0x000fc0000383ffff */
[----:B------:R-:W-:-:S00]  /*0760*/  NOP ;  /* 0x0000000000007918 */ /* 0x000fc00000000000 */
        /* <DEDUP_REMOVED lines=9> */
.L_x_5:


//--------------------- .text._Z9collisionP4Nodeii --------------------------
	.section	.text._Z9collisionP4Nodeii,"ax",@progbits
	.align	128
        .global         _Z9collisionP4Nodeii
        .type           _Z9collisionP4Nodeii,@function
        .size           _Z9collisionP4Nodeii,(.L_x_6 - _Z9collisionP4Nodeii)
        .other          _Z9collisionP4Nodeii,@"STO_CUDA_ENTRY STV_DEFAULT"
_Z9collisionP4Nodeii:
.text._Z9collisionP4Nodeii:
[----:B------:R-:W-:Y:S01]  /*0000*/  LDC R1, c[0x0][0x37c] ;  /* 0x0000df00ff017b82 */ /* 0x000fe20000000800 */
[----:B------:R-:W0:Y:S07]  /*0010*/  S2R R5, SR_TID.X ;  /* 0x0000000000057919 */ /* 0x000e2e0000002100 */
[----:B------:R-:W0:Y:S01]  /*0020*/  S2UR UR6, SR_CTAID.X ;  /* 0x00000000000679c3 */ /* 0x000e220000002500 */
[----:B------:R-:W1:Y:S07]  /*0030*/  LDCU.64 UR4, c[0x0][0x388] ;  /* 0x00007100ff0477ac */ /* 0x000e6e0008000a00 */
[----:B------:R-:W0:Y:S01]  /*0040*/  LDC R0, c[0x0][0x360] ;  /* 0x0000d800ff007b82 */ /* 0x000e220000000800 */
[----:B-1----:R-:W-:Y:S01]  /*0050*/  UIMAD UR4, UR5, UR4, URZ ;  /* 0x00000004050472a4 */ /* 0x002fe2000f8e02ff */
[----:B0-----:R-:W-:-:S05]  /*0060*/  IMAD R5, R0, UR6, R5 ;  /* 0x0000000600057c24 */ /* 0x001fca000f8e0205 */
[----:B------:R-:W-:-:S13]  /*0070*/  ISETP.GE.AND P0, PT, R5, UR4, PT ;  /* 0x0000000405007c0c */ /* 0x000fda000bf06270 */
[----:B------:R-:W-:Y:S05]  /*0080*/  @P0 EXIT ;  /* 0x000000000000094d */ /* 0x000fea0003800000 */
[----:B------:R-:W0:Y:S01]  /*0090*/  LDC.64 R2, c[0x0][0x380] ;  /* 0x0000e000ff027b82 */ /* 0x000e220000000a00 */
[----:B------:R-:W1:Y:S01]  /*00a0*/  LDCU.64 UR4, c[0x0][0x358] ;  /* 0x00006b00ff0477ac */ /* 0x000e620008000a00 */
[----:B0-----:R-:W-:-:S05]  /*00b0*/  IMAD.WIDE R2, R5, 0x10, R2 ;  /* 0x0000001005027825 */ /* 0x001fca00078e0202 */
[----:B-1----:R-:W2:Y:S01]  /*00c0*/  LDG.E R0, desc[UR4][R2.64] ;  /* 0x0000000402007981 */ /* 0x002ea2000c1e1900 */
[----:B------:R-:W-:Y:S01]  /*00d0*/  BSSY.RECONVERGENT B0, `(.L_x_1) ;  /* 0x0000018000007945 */ /* 0x000fe20003800200 */
[----:B--2---:R-:W-:-:S13]  /*00e0*/  ISETP.NE.AND P0, PT, R0, RZ, PT ;  /* 0x000000ff0000720c */ /* 0x004fda0003f05270 */
[----:B------:R-:W-:Y:S05]  /*00f0*/  @P0 BRA `(.L_x_2) ;  /* 0x00000000002c0947 */ /* 0x000fea0003800000 */
[----:B------:R-:W2:Y:S02]  /*0100*/  LDG.E R4, desc[UR4][R2.64+0x8] ;  /* 0x0000080402047981 */ /* 0x000ea4000c1e1900 */
[----:B--2---:R-:W-:-:S13]  /*0110*/  ISETP.NE.AND P0, PT, R4, RZ, PT ;  /* 0x000000ff0400720c */ /* 0x004fda0003f05270 */
[----:B------:R-:W-:Y:S05]  /*0120*/  @P0 EXIT ;  /* 0x000000000000094d */ /* 0x000fea0003800000 */
[----:B------:R-:W2:Y:S02]  /*0130*/  LDG.E R4, desc[UR4][R2.64+0x4] ;  /* 0x0000040402047981 */ /* 0x000ea4000c1e1900 */
[----:B--2---:R-:W-:-:S13]  /*0140*/  ISETP.NE.AND P0, PT, R4, RZ, PT ;  /* 0x000000ff0400720c */ /* 0x004fda0003f05270 */
[----:B------:R-:W-:Y:S05]  /*0150*/  @!P0 EXIT ;  /* 0x000000000000894d */ /* 0x000fea0003800000 */
[----:B------:R-:W2:Y:S02]  /*0160*/  LDG.E R5, desc[UR4][R2.64+0xc] ;  /* 0x00000c0402057981 */ /* 0x000ea4000c1e1900 */
[----:B--2---:R-:W-:-:S13]  /*0170*/  ISETP.NE.AND P0, PT, R5, RZ, PT ;  /* 0x000000ff0500720c */ /* 0x004fda0003f05270 */
[----:B------:R-:W-:Y:S05]  /*0180*/  @!P0 EXIT ;  /* 0x000000000000894d */ /* 0x000fea0003800000 */
[----:B------:R-:W-:Y:S01]  /*0190*/  IMAD.MOV.U32 R6, RZ, RZ, RZ ;  /* 0x000000ffff067224 */ /* 0x000fe200078e00ff */
[----:B------:R-:W-:Y:S06]  /*01a0*/  BRA `(.L_x_3) ;  /* 0x0000000000287947 */ /* 0x000fec0003800000 */
.L_x_2:
[----:B------:R-:W2:Y:S02]  /*01b0*/  LDG.E R6, desc[UR4][R2.64+0x8] ;  /* 0x0000080402067981 */ /* 0x000ea4000c1e1900 */
[----:B--2---:R-:W-:-:S13]  /*01c0*/  ISETP.NE.AND P0, PT, R6, RZ, PT ;  /* 0x000000ff0600720c */ /* 0x004fda0003f05270 */
[----:B------:R-:W-:Y:S05]  /*01d0*/  @!P0 EXIT ;  /* 0x000000000000894d */ /* 0x000fea0003800000 */
[----:B------:R-:W2:Y:S02]  /*01e0*/  LDG.E R4, desc[UR4][R2.64+0x4] ;  /* 0x0000040402047981 */ /* 0x000ea4000c1e1900 */
[----:B--2---:R-:W-:-:S13]  /*01f0*/  ISETP.NE.AND P0, PT, R4, RZ, PT ;  /* 0x000000ff0400720c */ /* 0x004fda0003f05270 */
[----:B------:R-:W-:Y:S05]  /*0200*/  @P0 EXIT ;  /* 0x000000000000094d */ /* 0x000fea0003800000 */
[----:B------:R-:W2:Y:S02]  /*0210*/  LDG.E R4, desc[UR4][R2.64+0xc] ;  /* 0x00000c0402047981 */ /* 0x000ea4000c1e1900 */
[----:B--2---:R-:W-:-:S13]  /*0220*/  ISETP.NE.AND P0, PT, R4, RZ, PT ;  /* 0x000000ff0400720c */ /* 0x004fda0003f05270 */
[----:B------:R-:W-:Y:S05]  /*0230*/  @P0 EXIT ;  /* 0x000000000000094d */ /* 0x000fea0003800000 */
[----:B------:R-:W-:-:S07]  /*0240*/  CS2R R4, SRZ ;  /* 0x0000000000047805 */ /* 0x000fce000001ff00 */
.L_x_3:
[----:B------:R-:W-:Y:S05]  /*0250*/  BSYNC.RECONVERGENT B0 ;  /* 0x0000000000007941 */ /* 0x000fea0003800200 */
.L_x_1:
[----:B------:R-:W-:Y:S02]  /*0260*/  IADD3 R7, PT, PT, -R0, 0x1, RZ ;  /* 0x0000000100077810 */ /* 0x000fe40007ffe1ff */
[----:B------:R-:W-:Y:S02]  /*0270*/  IADD3 R9, PT, PT, -R4, 0x1, RZ ;  /* 0x0000000104097810 */ /* 0x000fe40007ffe1ff */
[----:B------:R-:W-:Y:S01]  /*0280*/  IADD3 R11, PT, PT, -R6, 0x1, RZ ;  /* 0x00000001060b7810 */ /* 0x000fe20007ffe1ff */
[----:B------:R-:W-:Y:S01]  /*0290*/  STG.E desc[UR4][R2.64], R7 ;  /* 0x0000000702007986 */ /* 0x000fe2000c101904 */
[----:B------:R-:W-:-:S03]  /*02a0*/  IADD3 R5, PT, PT, -R5, 0x1, RZ ;  /* 0x0000000105057810 */ /* 0x000fc60007ffe1ff */
[----:B------:R-:W-:Y:S04]  /*02b0*/  STG.E desc[UR4][R2.64+0x4], R9 ;  /* 0x0000040902007986 */ /* 0x000fe8000c101904 */
[----:B------:R-:W-:Y:S04]  /*02c0*/  STG.E desc[UR4][R2.64+0x8], R11 ;  /* 0x0000080b02007986 */ /* 0x000fe8000c101904 */
[----:B------:R-:W-:Y:S01]  /*02d0*/  STG.E desc[UR4][R2.64+0xc], R5 ;  /* 0x00000c0502007986 */ /* 0x000fe2000c101904 */
[----:B------:R-:W-:Y:S05]  /*02e0*/  EXIT ;  /* 0x000000000000794d */ /* 0x000fea0003800000 */
.L_x_4:
        /* <DEDUP_REMOVED lines=9> */
.L_x_6:


//--------------------- .nv.shared.reserved.0     --------------------------
	.section	.nv.shared.reserved.0,"aw",@nobits
	.weak		__nv_reservedSMEM_offset_0_alias
	.size		__nv_reservedSMEM_offset_0_alias, 0, 64
	.other		__nv_reservedSMEM_offset_0_alias,@"STO_CUDA_RESERVED_SHARED STV_DEFAULT"
__nv_reservedSMEM_offset_0_alias:
	.zero		0
	.zero		64


//--------------------- .nv.constant0._Z9streamingP4NodeS0_ii --------------------------
	.section	.nv.constant0._Z9streamingP4NodeS0_ii,"a",@progbits
	.sectionflags	@""
	.align	4
.nv.constant0._Z9streamingP4NodeS0_ii:
	.zero		920


//--------------------- .nv.constant0._Z9collisionP4Nodeii --------------------------
	.section	.nv.constant0._Z9collisionP4Nodeii,"a",@progbits
	.sectionflags	@""
	.align	4
.nv.constant0._Z9collisionP4Nodeii:
	.zero		912


//--------------------- SYMBOLS --------------------------

	.type		.nv.reservedSmem.offset0,@object
	.size		.nv.reservedSmem.offset0,0x4
